//
// Generated by NVIDIA NVVM Compiler
//
// Compiler Build ID: CL-36424714
// Cuda compilation tools, release 13.0, V13.0.88
// Based on NVVM 20.0.0
//

.version 9.0
.target sm_100
.address_size 64

	// .globl	_Z17mandelbrot_kernelPi

.visible .entry _Z17mandelbrot_kernelPi(
	.param .u64 .ptr .align 1 _Z17mandelbrot_kernelPi_param_0
)
{
	.reg .pred 	%p<7>;
	.reg .b32 	%r<18>;
	.reg .b64 	%rd<5>;
	.reg .b64 	%fd<27>;

	ld.param.u64 	%rd1, [_Z17mandelbrot_kernelPi_param_0];
	mov.u32 	%r5, %ctaid.x;
	mov.u32 	%r6, %ntid.x;
	mov.u32 	%r7, %tid.x;
	mad.lo.s32 	%r1, %r5, %r6, %r7;
	mov.u32 	%r8, %ctaid.y;
	mov.u32 	%r9, %ntid.y;
	mov.u32 	%r10, %tid.y;
	mad.lo.s32 	%r11, %r8, %r9, %r10;
	setp.gt.s32 	%p1, %r1, 12799;
	setp.gt.u32 	%p2, %r11, 12799;
	or.pred  	%p3, %p1, %p2;
	@%p3 bra 	$L__BB0_4;
	cvt.rn.f64.s32 	%fd12, %r1;
	shl.b32 	%r13, %r11, 10;
	cvt.rn.f64.u32 	%fd13, %r13;
	div.rn.f64 	%fd14, %fd13, 0d40C9000000000000;
	mul.f64 	%fd1, %fd14, 0d3E412E0BE826D695;
	mul.f64 	%fd15, %fd12, 0d4090000000000000;
	div.rn.f64 	%fd16, %fd15, 0d40C9000000000000;
	mul.f64 	%fd2, %fd16, 0d3E412E0BE826D695;
	mov.f64 	%fd23, 0d0000000000000000;
	mov.b32 	%r17, 1;
	mov.f64 	%fd24, %fd23;
	mov.f64 	%fd25, %fd23;
	mov.f64 	%fd26, %fd23;
$L__BB0_2:
	add.f64 	%fd17, %fd26, %fd26;
	fma.rn.f64 	%fd18, %fd17, %fd25, %fd1;
	add.f64 	%fd25, %fd18, 0dBFE4A734F82F5126;
	sub.f64 	%fd19, %fd24, %fd23;
	add.f64 	%fd20, %fd2, %fd19;
	add.f64 	%fd26, %fd20, 0d3FD6D740C4156E26;
	mul.f64 	%fd24, %fd26, %fd26;
	mul.f64 	%fd23, %fd25, %fd25;
	add.f64 	%fd21, %fd24, %fd23;
	setp.lt.f64 	%p4, %fd21, 0d4010000000000000;
	setp.lt.u32 	%p5, %r17, 880;
	selp.u32 	%r14, 1, 0, %p4;
	add.s32 	%r17, %r17, %r14;
	and.pred  	%p6, %p4, %p5;
	@%p6 bra 	$L__BB0_2;
	cvt.rn.f64.u32 	%fd22, %r17;
	cvt.rzi.s32.f64 	%r15, %fd22;
	mad.lo.s32 	%r16, %r11, 12800, %r1;
	cvta.to.global.u64 	%rd2, %rd1;
	mul.wide.s32 	%rd3, %r16, 4;
	add.s64 	%rd4, %rd2, %rd3;
	st.global.u32 	[%rd4], %r15;
$L__BB0_4:
	ret;

}


// ===== COMPILED SASS (sm_100) =====

	.target	sm_100

	.elftype	@"ET_EXEC"


//--------------------- .note.nv.tkinfo           --------------------------
	.section	.note.nv.tkinfo,"",@"SHT_NOTE"
	.sectionflags	@"SHF_NOTE_NV_TKINFO"
	.tkinfo
        /*0018*/ 	.word	0x00000002
        /*0030*/ 	.string	""
        /*0030*/ 	.string	"ptxas"
        /*0030*/ 	.string	"Cuda compilation tools, release 13.0, V13.0.88"
        /*0030*/ 	.string	"Build cuda_13.0.r13.0/compiler.36424714_0"
        /*0030*/ 	.string	"-arch sm_100 -m 64 "



//--------------------- .note.nv.cuinfo           --------------------------
	.section	.note.nv.cuinfo,"",@"SHT_NOTE"
	.sectionflags	@"SHF_NOTE_NV_CUINFO"
        /*0018*/ 	.short	0x0002
        /*001a*/ 	.short	0x0064
        /*001c*/ 	.short	0x0082
	.zero		2


//--------------------- .nv.info                  --------------------------
	.section	.nv.info,"",@"SHT_CUDA_INFO"
	.align	4


	//----- nvinfo : EIATTR_REGCOUNT
	.align		4
        /*0000*/ 	.byte	0x04, 0x2f
        /*0002*/ 	.short	(.L_1 - .L_0)
	.align		4
.L_0:
        /*0004*/ 	.word	index@(_Z17mandelbrot_kernelPi)
        /*0008*/ 	.word	0x0000001c


	//----- nvinfo : EIATTR_FRAME_SIZE
	.align		4
.L_1:
        /*000c*/ 	.byte	0x04, 0x11
        /*000e*/ 	.short	(.L_3 - .L_2)
	.align		4
.L_2:
        /*0010*/ 	.word	index@($__internal_0_$__cuda_sm20_div_rn_f64_full)
        /*0014*/ 	.word	0x00000000


	//----- nvinfo : EIATTR_FRAME_SIZE
	.align		4
.L_3:
        /*0018*/ 	.byte	0x04, 0x11
        /*001a*/ 	.short	(.L_5 - .L_4)
	.align		4
.L_4:
        /*001c*/ 	.word	index@(_Z17mandelbrot_kernelPi)
        /*0020*/ 	.word	0x00000000


	//----- nvinfo : EIATTR_MIN_STACK_SIZE
	.align		4
.L_5:
        /*0024*/ 	.byte	0x04, 0x12
        /*0026*/ 	.short	(.L_7 - .L_6)
	.align		4
.L_6:
        /*0028*/ 	.word	index@(_Z17mandelbrot_kernelPi)
        /*002c*/ 	.word	0x00000000
.L_7:


//--------------------- .nv.compat                --------------------------
	.section	.nv.compat,"",@"SHT_CUDA_COMPAT_INFO"
	.align	4
        /*0000*/ 	.byte	0x02, 0x09, 0x00, 0x00, 0x02, 0x02, 0x01, 0x00, 0x02, 0x05, 0x05, 0x00, 0x03, 0x07, 0x01, 0x01
        /*0010*/ 	.byte	0x02, 0x03, 0x00, 0x00, 0x02, 0x06, 0x01, 0x00, 0x04, 0x0b, 0x08, 0x00, 0x01, 0x00, 0x00, 0x00
        /*0020*/ 	.byte	0x00, 0x00, 0x00, 0x00


//--------------------- .nv.info._Z17mandelbrot_kernelPi --------------------------
	.section	.nv.info._Z17mandelbrot_kernelPi,"",@"SHT_CUDA_INFO"
	.sectionflags	@""
	.align	4


	//----- nvinfo : EIATTR_CUDA_API_VERSION
	.align		4
        /*0000*/ 	.byte	0x04, 0x37
        /*0002*/ 	.short	(.L_9 - .L_8)
.L_8:
        /*0004*/ 	.word	0x00000082


	//----- nvinfo : EIATTR_KPARAM_INFO
	.align		4
.L_9:
        /*0008*/ 	.byte	0x04, 0x17
        /*000a*/ 	.short	(.L_11 - .L_10)
.L_10:
        /*000c*/ 	.word	0x00000000
        /*0010*/ 	.short	0x0000
        /*0012*/ 	.short	0x0000
        /*0014*/ 	.byte	0x00, 0xf5, 0x21, 0x00


	//----- nvinfo : EIATTR_SPARSE_MMA_MASK
	.align		4
.L_11:
        /*0018*/ 	.byte	0x03, 0x50
        /*001a*/ 	.short	0x0000


	//----- nvinfo : EIATTR_MAXREG_COUNT
	.align		4
        /*001c*/ 	.byte	0x03, 0x1b
        /*001e*/ 	.short	0x00ff


	//----- nvinfo : EIATTR_MERCURY_ISA_VERSION
	.align		4
        /*0020*/ 	.byte	0x03, 0x5f
        /*0022*/ 	.short	0x0101


	//----- nvinfo : EIATTR_VRC_CTA_INIT_COUNT
	.align		4
        /*0024*/ 	.byte	0x02, 0x4a
	.zero		1
	.zero		1


	//----- nvinfo : EIATTR_EXIT_INSTR_OFFSETS
	.align		4
        /*0028*/ 	.byte	0x04, 0x1c
        /*002a*/ 	.short	(.L_13 - .L_12)


	//   ....[0]....
.L_12:
        /*002c*/ 	.word	0x000000b0


	//   ....[1]....
        /*0030*/ 	.word	0x00000660


	//----- nvinfo : EIATTR_CRS_STACK_SIZE
	.align		4
.L_13:
        /*0034*/ 	.byte	0x04, 0x1e
        /*0036*/ 	.short	(.L_15 - .L_14)
.L_14:
        /*0038*/ 	.word	0x00000000


	//----- nvinfo : EIATTR_CBANK_PARAM_SIZE
	.align		4
.L_15:
        /*003c*/ 	.byte	0x03, 0x19
        /*003e*/ 	.short	0x0008


	//----- nvinfo : EIATTR_PARAM_CBANK
	.align		4
        /*0040*/ 	.byte	0x04, 0x0a
        /*0042*/ 	.short	(.L_17 - .L_16)
	.align		4
.L_16:
        /*0044*/ 	.word	index@(.nv.constant0._Z17mandelbrot_kernelPi)
        /*0048*/ 	.short	0x0380
        /*004a*/ 	.short	0x0008


	//----- nvinfo : EIATTR_SW_WAR
	.align		4
.L_17:
        /*004c*/ 	.byte	0x04, 0x36
        /*004e*/ 	.short	(.L_19 - .L_18)
.L_18:
        /*0050*/ 	.word	0x00000008
.L_19:


//--------------------- .nv.callgraph             --------------------------
	.section	.nv.callgraph,"",@"SHT_CUDA_CALLGRAPH"
	.align	4
	.sectionentsize	8
	.align		4
        /*0000*/ 	.word	0x00000000
	.align		4
        /*0004*/ 	.word	0xffffffff
	.align		4
        /*0008*/ 	.word	0x00000000
	.align		4
        /*000c*/ 	.word	0xfffffffe
	.align		4
        /*0010*/ 	.word	0x00000000
	.align		4
        /*0014*/ 	.word	0xfffffffd
	.align		4
        /*0018*/ 	.word	0x00000000
	.align		4
        /*001c*/ 	.word	0xfffffffc


//--------------------- .text._Z17mandelbrot_kernelPi --------------------------
	.section	.text._Z17mandelbrot_kernelPi,"ax",@progbits
	.align	128
        .global         _Z17mandelbrot_kernelPi
        .type           _Z17mandelbrot_kernelPi,@function
        .size           _Z17mandelbrot_kernelPi,(.L_x_12 - _Z17mandelbrot_kernelPi)
        .other          _Z17mandelbrot_kernelPi,@"STO_CUDA_ENTRY STV_DEFAULT"
_Z17mandelbrot_kernelPi:
.text._Z17mandelbrot_kernelPi:
[----:B------:R-:W-:Y:S01]  /*0000*/  LDC R1, c[0x0][0x37c] ;  /* 0x0000df00ff017b82 */ /* 0x000fe20000000800 */
[----:B------:R-:W0:Y:S07]  /*0010*/  S2R R5, SR_TID.Y ;  /* 0x0000000000057919 */ /* 0x000e2e0000002200 */
[----:B------:R-:W1:Y:S01]  /*0020*/  LDC R3, c[0x0][0x360] ;  /* 0x0000d800ff037b82 */ /* 0x000e620000000800 */
[----:B------:R-:W1:Y:S07]  /*0030*/  S2R R0, SR_TID.X ;  /* 0x0000000000007919 */ /* 0x000e6e0000002100 */
[----:B------:R-:W0:Y:S08]  /*0040*/  S2UR UR5, SR_CTAID.Y ;  /* 0x00000000000579c3 */ /* 0x000e300000002600 */
[----:B------:R-:W0:Y:S08]  /*0050*/  LDC R2, c[0x0][0x364] ;  /* 0x0000d900ff027b82 */ /* 0x000e300000000800 */
[----:B------:R-:W1:Y:S01]  /*0060*/  S2UR UR4, SR_CTAID.X ;  /* 0x00000000000479c3 */ /* 0x000e620000002500 */
[----:B0-----:R-:W-:-:S05]  /*0070*/  IMAD R2, R2, UR5, R5 ;  /* 0x0000000502027c24 */ /* 0x001fca000f8e0205 */
[----:B------:R-:W-:Y:S01]  /*0080*/  ISETP.GT.U32.AND P0, PT, R2, 0x31ff, PT ;  /* 0x000031ff0200780c */ /* 0x000fe20003f04070 */
[----:B-1----:R-:W-:-:S05]  /*0090*/  IMAD R3, R3, UR4, R0 ;  /* 0x0000000403037c24 */ /* 0x002fca000f8e0200 */
[----:B------:R-:W-:-:S13]  /*00a0*/  ISETP.GT.OR P0, PT, R3, 0x31ff, P0 ;  /* 0x000031ff0300780c */ /* 0x000fda0000704670 */
[----:B------:R-:W-:Y:S05]  /*00b0*/  @P0 EXIT ;  /* 0x000000000000094d */ /* 0x000fea0003800000 */
[----:B------:R-:W0:Y:S01]  /*00c0*/  MUFU.RCP64H R5, 12800 ;  /* 0x40c9000000057908 */ /* 0x000e220000001800 */
[----:B------:R-:W-:Y:S01]  /*00d0*/  IMAD.MOV.U32 R8, RZ, RZ, 0x0 ;  /* 0x00000000ff087424 */ /* 0x000fe200078e00ff */
[----:B------:R-:W-:Y:S01]  /*00e0*/  UMOV UR4, URZ ;  /* 0x000000ff00047c82 */ /* 0x000fe20008000000 */
[----:B------:R-:W-:Y:S01]  /*00f0*/  IMAD.MOV.U32 R9, RZ, RZ, 0x40c90000 ;  /* 0x40c90000ff097424 */ /* 0x000fe200078e00ff */
[----:B------:R-:W-:Y:S01]  /*0100*/  BSSY.RECONVERGENT B0, `(.L_x_0) ;  /* 0x0000016000007945 */ /* 0x000fe20003800200 */
[----:B------:R-:W-:-:S03]  /*0110*/  IMAD.MOV.U32 R4, RZ, RZ, 0x1 ;  /* 0x00000001ff047424 */ /* 0x000fc600078e00ff */
[----:B------:R-:W-:Y:S03]  /*0120*/  I2F.F64 R22, R3 ;  /* 0x0000000300167312 */ /* 0x000fe60000201c00 */
[----:B0-----:R-:W-:-:S08]  /*0130*/  DFMA R6, R4, -R8, 1 ;  /* 0x3ff000000406742b */ /* 0x001fd00000000808 */
[----:B------:R-:W-:-:S08]  /*0140*/  DFMA R6, R6, R6, R6 ;  /* 0x000000060606722b */ /* 0x000fd00000000006 */
[----:B------:R-:W-:Y:S01]  /*0150*/  DFMA R4, R4, R6, R4 ;  /* 0x000000060404722b */ /* 0x000fe20000000004 */
[----:B------:R-:W-:-:S07]  /*0160*/  IMAD.SHL.U32 R6, R2, 0x400, RZ ;  /* 0x0000040002067824 */ /* 0x000fce00078e00ff */
[C---:B------:R-:W-:Y:S01]  /*0170*/  DFMA R8, R4.reuse, -R8, 1 ;  /* 0x3ff000000408742b */ /* 0x040fe20000000808 */
[----:B------:R-:W0:Y:S07]  /*0180*/  I2F.F64.U32 R6, R6 ;  /* 0x0000000600067312 */ /* 0x000e2e0000201800 */
[----:B------:R-:W-:-:S08]  /*0190*/  DFMA R8, R4, R8, R4 ;  /* 0x000000080408722b */ /* 0x000fd00000000004 */
[----:B0-----:R-:W-:Y:S01]  /*01a0*/  DMUL R4, R6, R8 ;  /* 0x0000000806047228 */ /* 0x001fe20000000000 */
[----:B------:R-:W-:-:S07]  /*01b0*/  FSETP.GEU.AND P1, PT, |R7|, 6.5827683646048100446e-37, PT ;  /* 0x036000000700780b */ /* 0x000fce0003f2e200 */
[----:B------:R-:W-:-:S08]  /*01c0*/  DFMA R10, R4, -12800, R6 ;  /* 0xc0c90000040a782b */ /* 0x000fd00000000006 */
[----:B------:R-:W-:Y:S01]  /*01d0*/  DFMA R8, R8, R10, R4 ;  /* 0x0000000a0808722b */ /* 0x000fe20000000004 */
[----:B------:R-:W-:-:S09]  /*01e0*/  IMAD.MOV.U32 R5, RZ, RZ, 0x40c90000 ;  /* 0x40c90000ff057424 */ /* 0x000fd200078e00ff */
[----:B------:R-:W-:-:S05]  /*01f0*/  FFMA R0, RZ, 6.28125, R9 ;  /* 0x40c90000ff007823 */ /* 0x000fca0000000009 */
[----:B------:R-:W-:-:S13]  /*0200*/  FSETP.GT.AND P0, PT, |R0|, 1.469367938527859385e-39, PT ;  /* 0x001000000000780b */ /* 0x000fda0003f04200 */
[----:B------:R-:W-:Y:S05]  /*0210*/  @P0 BRA P1, `(.L_x_1) ;  /* 0x0000000000100947 */ /* 0x000fea0000800000 */
[----:B------:R-:W-:Y:S01]  /*0220*/  IMAD.MOV.U32 R12, RZ, RZ, R6 ;  /* 0x000000ffff0c7224 */ /* 0x000fe200078e0006 */
[----:B------:R-:W-:Y:S01]  /*0230*/  MOV R0, 0x260 ;  /* 0x0000026000007802 */ /* 0x000fe20000000f00 */
[----:B------:R-:W-:-:S07]  /*0240*/  IMAD.MOV.U32 R13, RZ, RZ, R7 ;  /* 0x000000ffff0d7224 */ /* 0x000fce00078e0007 */
[----:B------:R-:W-:Y:S05]  /*0250*/  CALL.REL.NOINC `($__internal_0_$__cuda_sm20_div_rn_f64_full) ;  /* 0x0000000400047944 */ /* 0x000fea0003c00000 */
.L_x_1:
[----:B------:R-:W-:Y:S05]  /*0260*/  BSYNC.RECONVERGENT B0 ;  /* 0x0000000000007941 */ /* 0x000fea0003800200 */
.L_x_0:
[----:B------:R-:W0:Y:S01]  /*0270*/  MUFU.RCP64H R7, 12800 ;  /* 0x40c9000000077908 */ /* 0x000e220000001800 */
[----:B------:R-:W-:Y:S01]  /*0280*/  IMAD.MOV.U32 R10, RZ, RZ, 0x0 ;  /* 0x00000000ff0a7424 */ /* 0x000fe200078e00ff */
[----:B------:R-:W-:Y:S01]  /*0290*/  UMOV UR6, 0xe826d695 ;  /* 0xe826d69500067882 */ /* 0x000fe20000000000 */
[----:B------:R-:W-:Y:S01]  /*02a0*/  IMAD.MOV.U32 R11, RZ, RZ, 0x40c90000 ;  /* 0x40c90000ff0b7424 */ /* 0x000fe200078e00ff */
[----:B------:R-:W-:Y:S01]  /*02b0*/  UMOV UR7, 0x3e412e0b ;  /* 0x3e412e0b00077882 */ /* 0x000fe20000000000 */
[----:B------:R-:W-:Y:S01]  /*02c0*/  IMAD.MOV.U32 R6, RZ, RZ, 0x1 ;  /* 0x00000001ff067424 */ /* 0x000fe200078e00ff */
[----:B------:R-:W-:Y:S05]  /*02d0*/  BSSY.RECONVERGENT B0, `(.L_x_2) ;  /* 0x0000015000007945 */ /* 0x000fea0003800200 */
[----:B0-----:R-:W-:-:S08]  /*02e0*/  DFMA R12, R6, -R10, 1 ;  /* 0x3ff00000060c742b */ /* 0x001fd0000000080a */
[----:B------:R-:W-:-:S08]  /*02f0*/  DFMA R12, R12, R12, R12 ;  /* 0x0000000c0c0c722b */ /* 0x000fd0000000000c */
[----:B------:R-:W-:-:S08]  /*0300*/  DFMA R12, R6, R12, R6 ;  /* 0x0000000c060c722b */ /* 0x000fd00000000006 */
[----:B------:R-:W-:Y:S02]  /*0310*/  DFMA R6, R12, -R10, 1 ;  /* 0x3ff000000c06742b */ /* 0x000fe4000000080a */
[----:B------:R-:W-:Y:S02]  /*0320*/  DMUL R10, R22, 1024 ;  /* 0x40900000160a7828 */ /* 0x000fe40000000000 */
[----:B------:R-:W-:-:S04]  /*0330*/  DMUL R22, R8, UR6 ;  /* 0x0000000608167c28 */ /* 0x000fc80008000000 */
[----:B------:R-:W-:-:S04]  /*0340*/  DFMA R14, R12, R6, R12 ;  /* 0x000000060c0e722b */ /* 0x000fc8000000000c */
[----:B------:R-:W-:-:S04]  /*0350*/  FSETP.GEU.AND P1, PT, |R11|, 6.5827683646048100446e-37, PT ;  /* 0x036000000b00780b */ /* 0x000fc80003f2e200 */
[----:B------:R-:W-:-:S08]  /*0360*/  DMUL R6, R14, R10 ;  /* 0x0000000a0e067228 */ /* 0x000fd00000000000 */
[----:B------:R-:W-:-:S08]  /*0370*/  DFMA R12, R6, -12800, R10 ;  /* 0xc0c90000060c782b */ /* 0x000fd0000000000a */
[----:B------:R-:W-:-:S10]  /*0380*/  DFMA R6, R14, R12, R6 ;  /* 0x0000000c0e06722b */ /* 0x000fd40000000006 */
[----:B------:R-:W-:-:S05]  /*0390*/  FFMA R0, RZ, 6.28125, R7 ;  /* 0x40c90000ff007823 */ /* 0x000fca0000000007 */
[----:B------:R-:W-:-:S13]  /*03a0*/  FSETP.GT.AND P0, PT, |R0|, 1.469367938527859385e-39, PT ;  /* 0x001000000000780b */ /* 0x000fda0003f04200 */
[----:B------:R-:W-:Y:S05]  /*03b0*/  @P0 BRA P1, `(.L_x_3) ;  /* 0x0000000000180947 */ /* 0x000fea0000800000 */
[----:B------:R-:W-:Y:S01]  /*03c0*/  IMAD.MOV.U32 R12, RZ, RZ, R10 ;  /* 0x000000ffff0c7224 */ /* 0x000fe200078e000a */
[----:B------:R-:W-:Y:S01]  /*03d0*/  MOV R0, 0x400 ;  /* 0x0000040000007802 */ /* 0x000fe20000000f00 */
[----:B------:R-:W-:-:S07]  /*03e0*/  IMAD.MOV.U32 R13, RZ, RZ, R11 ;  /* 0x000000ffff0d7224 */ /* 0x000fce00078e000b */
[----:B------:R-:W-:Y:S05]  /*03f0*/  CALL.REL.NOINC `($__internal_0_$__cuda_sm20_div_rn_f64_full) ;  /* 0x00000000009c7944 */ /* 0x000fea0003c00000 */
[----:B------:R-:W-:Y:S02]  /*0400*/  IMAD.MOV.U32 R6, RZ, RZ, R8 ;  /* 0x000000ffff067224 */ /* 0x000fe400078e0008 */
[----:B------:R-:W-:-:S07]  /*0410*/  IMAD.MOV.U32 R7, RZ, RZ, R9 ;  /* 0x000000ffff077224 */ /* 0x000fce00078e0009 */
.L_x_3:
[----:B------:R-:W-:Y:S05]  /*0420*/  BSYNC.RECONVERGENT B0 ;  /* 0x0000000000007941 */ /* 0x000fea0003800200 */
.L_x_2:
[----:B------:R-:W-:Y:S01]  /*0430*/  BSSY.RECONVERGENT B0, `(.L_x_4) ;  /* 0x000001c000007945 */ /* 0x000fe20003800200 */
[----:B------:R-:W-:Y:S01]  /*0440*/  IMAD.MOV.U32 R0, RZ, RZ, 0x1 ;  /* 0x00000001ff007424 */ /* 0x000fe200078e00ff */
[----:B------:R-:W-:Y:S02]  /*0450*/  CS2R R4, SRZ ;  /* 0x0000000000047805 */ /* 0x000fe4000001ff00 */
[----:B------:R-:W-:Y:S02]  /*0460*/  CS2R R8, SRZ ;  /* 0x0000000000087805 */ /* 0x000fe4000001ff00 */
[----:B------:R-:W-:Y:S02]  /*0470*/  CS2R R10, SRZ ;  /* 0x00000000000a7805 */ /* 0x000fe4000001ff00 */
[----:B------:R-:W-:Y:S01]  /*0480*/  CS2R R12, SRZ ;  /* 0x00000000000c7805 */ /* 0x000fe2000001ff00 */
[----:B------:R-:W0:Y:S06]  /*0490*/  LDCU.64 UR4, c[0x0][0x358] ;  /* 0x00006b00ff0477ac */ /* 0x000e2c0008000a00 */
.L_x_5:
[----:B------:R-:W-:Y:S01]  /*04a0*/  DADD R4, R8, -R4 ;  /* 0x0000000008047229 */ /* 0x000fe20000000804 */
[----:B------:R-:W-:Y:S01]  /*04b0*/  UMOV UR6, 0xe826d695 ;  /* 0xe826d69500067882 */ /* 0x000fe20000000000 */
[----:B------:R-:W-:Y:S01]  /*04c0*/  DADD R12, R12, R12 ;  /* 0x000000000c0c7229 */ /* 0x000fe2000000000c */
[----:B------:R-:W-:Y:S01]  /*04d0*/  UMOV UR7, 0x3e412e0b ;  /* 0x3e412e0b00077882 */ /* 0x000fe20000000000 */
[----:B------:R-:W-:Y:S01]  /*04e0*/  UMOV UR8, 0xc4156e26 ;  /* 0xc4156e2600087882 */ /* 0x000fe20000000000 */
[----:B------:R-:W-:Y:S01]  /*04f0*/  UMOV UR9, 0x3fd6d740 ;  /* 0x3fd6d74000097882 */ /* 0x000fe20000000000 */
[----:B------:R-:W-:Y:S02]  /*0500*/  ISETP.LT.U32.AND P1, PT, R0, 0x370, PT ;  /* 0x000003700000780c */ /* 0x000fe40003f21070 */
[----:B------:R-:W-:Y:S01]  /*0510*/  DFMA R4, R6, UR6, R4 ;  /* 0x0000000606047c2b */ /* 0x000fe20008000004 */
[----:B------:R-:W-:Y:S01]  /*0520*/  UMOV UR6, 0xf82f5126 ;  /* 0xf82f512600067882 */ /* 0x000fe20000000000 */
[----:B------:R-:W-:Y:S01]  /*0530*/  DFMA R10, R12, R10, R22 ;  /* 0x0000000a0c0a722b */ /* 0x000fe20000000016 */
[----:B------:R-:W-:-:S05]  /*0540*/  UMOV UR7, 0x3fe4a734 ;  /* 0x3fe4a73400077882 */ /* 0x000fca0000000000 */
[----:B------:R-:W-:Y:S02]  /*0550*/  DADD R12, R4, UR8 ;  /* 0x00000008040c7e29 */ /* 0x000fe40008000000 */
[----:B------:R-:W-:-:S06]  /*0560*/  DADD R10, R10, -UR6 ;  /* 0x800000060a0a7e29 */ /* 0x000fcc0008000000 */
[----:B------:R-:W-:Y:S02]  /*0570*/  DMUL R8, R12, R12 ;  /* 0x0000000c0c087228 */ /* 0x000fe40000000000 */
[----:B------:R-:W-:-:S08]  /*0580*/  DMUL R4, R10, R10 ;  /* 0x0000000a0a047228 */ /* 0x000fd00000000000 */
[----:B------:R-:W-:-:S08]  /*0590*/  DADD R14, R8, R4 ;  /* 0x00000000080e7229 */ /* 0x000fd00000000004 */
[----:B------:R-:W-:Y:S01]  /*05a0*/  DSETP.GEU.AND P0, PT, R14, 4, PT ;  /* 0x401000000e00742a */ /* 0x000fe20003f0e000 */
[----:B------:R-:W-:-:S13]  /*05b0*/  VIADD R14, R0, 0x1 ;  /* 0x00000001000e7836 */ /* 0x000fda0000000000 */
[----:B------:R-:W-:-:S04]  /*05c0*/  @P0 IMAD.MOV R14, RZ, RZ, R0 ;  /* 0x000000ffff0e0224 */ /* 0x000fc800078e0200 */
[----:B------:R-:W-:Y:S01]  /*05d0*/  IMAD.MOV.U32 R0, RZ, RZ, R14 ;  /* 0x000000ffff007224 */ /* 0x000fe200078e000e */
[----:B------:R-:W-:Y:S06]  /*05e0*/  @!P0 BRA P1, `(.L_x_5) ;  /* 0xfffffffc00ac8947 */ /* 0x000fec000083ffff */
[----:B0-----:R-:W-:Y:S05]  /*05f0*/  BSYNC.RECONVERGENT B0 ;  /* 0x0000000000007941 */ /* 0x001fea0003800200 */
.L_x_4:
[----:B------:R-:W0:Y:S01]  /*0600*/  I2F.F64.U32 R4, R0 ;  /* 0x0000000000047312 */ /* 0x000e220000201800 */
[----:B------:R-:W1:Y:S01]  /*0610*/  LDC.64 R6, c[0x0][0x380] ;  /* 0x0000e000ff067b82 */ /* 0x000e620000000a00 */
[----:B------:R-:W-:-:S06]  /*0620*/  IMAD R3, R2, 0x3200, R3 ;  /* 0x0000320002037824 */ /* 0x000fcc00078e0203 */
[----:B0-----:R-:W0:Y:S01]  /*0630*/  F2I.F64.TRUNC R5, R4 ;  /* 0x0000000400057311 */ /* 0x001e22000030d100 */
[----:B-1----:R-:W-:-:S05]  /*0640*/  IMAD.WIDE R2, R3, 0x4, R6 ;  /* 0x0000000403027825 */ /* 0x002fca00078e0206 */
[----:B0-----:R-:W-:Y:S01]  /*0650*/  STG.E desc[UR4][R2.64], R5 ;  /* 0x0000000502007986 */ /* 0x001fe2000c101904 */
[----:B------:R-:W-:Y:S05]  /*0660*/  EXIT ;  /* 0x000000000000794d */ /* 0x000fea0003800000 */
        .weak           $__internal_0_$__cuda_sm20_div_rn_f64_full
        .type           $__internal_0_$__cuda_sm20_div_rn_f64_full,@function
        .size           $__internal_0_$__cuda_sm20_div_rn_f64_full,(.L_x_12 - $__internal_0_$__cuda_sm20_div_rn_f64_full)
$__internal_0_$__cuda_sm20_div_rn_f64_full:
[C---:B------:R-:W-:Y:S01]  /*0670*/  FSETP.GEU.AND P0, PT, |R5|.reuse, 1.469367938527859385e-39, PT ;  /* 0x001000000500780b */ /* 0x040fe20003f0e200 */
[----:B------:R-:W-:Y:S01]  /*0680*/  IMAD.U32 R10, RZ, RZ, UR4 ;  /* 0x00000004ff0a7e24 */ /* 0x000fe2000f8e00ff */
[----:B------:R-:W-:Y:S01]  /*0690*/  LOP3.LUT R4, R5, 0x800fffff, RZ, 0xc0, !PT ;  /* 0x800fffff05047812 */ /* 0x000fe200078ec0ff */
[----:B------:R-:W-:Y:S01]  /*06a0*/  IMAD.MOV.U32 R11, RZ, RZ, R5 ;  /* 0x000000ffff0b7224 */ /* 0x000fe200078e0005 */
[C---:B------:R-:W-:Y:S01]  /*06b0*/  FSETP.GEU.AND P2, PT, |R13|.reuse, 1.469367938527859385e-39, PT ;  /* 0x001000000d00780b */ /* 0x040fe20003f4e200 */
[----:B------:R-:W-:Y:S01]  /*06c0*/  IMAD.U32 R8, RZ, RZ, UR4 ;  /* 0x00000004ff087e24 */ /* 0x000fe2000f8e00ff */
[----:B------:R-:W-:Y:S01]  /*06d0*/  LOP3.LUT R9, R4, 0x3ff00000, RZ, 0xfc, !PT ;  /* 0x3ff0000004097812 */ /* 0x000fe200078efcff */
[----:B------:R-:W-:Y:S01]  /*06e0*/  IMAD.MOV.U32 R16, RZ, RZ, 0x1 ;  /* 0x00000001ff107424 */ /* 0x000fe200078e00ff */
[----:B------:R-:W-:Y:S01]  /*06f0*/  LOP3.LUT R4, R13, 0x7ff00000, RZ, 0xc0, !PT ;  /* 0x7ff000000d047812 */ /* 0x000fe200078ec0ff */
[----:B------:R-:W-:Y:S01]  /*0700*/  IMAD.MOV.U32 R6, RZ, RZ, 0x1ca00000 ;  /* 0x1ca00000ff067424 */ /* 0x000fe200078e00ff */
[----:B------:R-:W-:Y:S01]  /*0710*/  LOP3.LUT R7, R5, 0x7ff00000, RZ, 0xc0, !PT ;  /* 0x7ff0000005077812 */ /* 0x000fe200078ec0ff */
[----:B------:R-:W-:Y:S02]  /*0720*/  BSSY.RECONVERGENT B1, `(.L_x_6) ;  /* 0x000004e000017945 */ /* 0x000fe40003800200 */
[----:B------:R-:W-:Y:S01]  /*0730*/  @!P0 DMUL R8, R10, 8.98846567431157953865e+307 ;  /* 0x7fe000000a088828 */ /* 0x000fe20000000000 */
[----:B------:R-:W-:Y:S01]  /*0740*/  ISETP.GE.U32.AND P1, PT, R4, R7, PT ;  /* 0x000000070400720c */ /* 0x000fe20003f26070 */
[----:B------:R-:W-:-:S02]  /*0750*/  IMAD.MOV.U32 R24, RZ, RZ, R4 ;  /* 0x000000ffff187224 */ /* 0x000fc400078e0004 */
[----:B------:R-:W-:Y:S02]  /*0760*/  @!P2 LOP3.LUT R19, R11, 0x7ff00000, RZ, 0xc0, !PT ;  /* 0x7ff000000b13a812 */ /* 0x000fe400078ec0ff */
[----:B------:R-:W0:Y:S02]  /*0770*/  MUFU.RCP64H R17, R9 ;  /* 0x0000000900117308 */ /* 0x000e240000001800 */
[----:B------:R-:W-:Y:S02]  /*0780*/  @!P2 ISETP.GE.U32.AND P3, PT, R4, R19, PT ;  /* 0x000000130400a20c */ /* 0x000fe40003f66070 */
[----:B------:R-:W-:Y:S02]  /*0790*/  @!P0 LOP3.LUT R7, R9, 0x7ff00000, RZ, 0xc0, !PT ;  /* 0x7ff0000009078812 */ /* 0x000fe400078ec0ff */
[----:B------:R-:W-:-:S04]  /*07a0*/  @!P2 SEL R19, R6, 0x63400000, !P3 ;  /* 0x634000000613a807 */ /* 0x000fc80005800000 */
[----:B------:R-:W-:-:S04]  /*07b0*/  @!P2 LOP3.LUT R20, R19, 0x80000000, R13, 0xf8, !PT ;  /* 0x800000001314a812 */ /* 0x000fc800078ef80d */
[----:B------:R-:W-:Y:S01]  /*07c0*/  @!P2 LOP3.LUT R21, R20, 0x100000, RZ, 0xfc, !PT ;  /* 0x001000001415a812 */ /* 0x000fe200078efcff */
[----:B------:R-:W-:Y:S01]  /*07d0*/  @!P2 IMAD.MOV.U32 R20, RZ, RZ, RZ ;  /* 0x000000ffff14a224 */ /* 0x000fe200078e00ff */
[----:B0-----:R-:W-:-:S08]  /*07e0*/  DFMA R14, R16, -R8, 1 ;  /* 0x3ff00000100e742b */ /* 0x001fd00000000808 */
[----:B------:R-:W-:-:S08]  /*07f0*/  DFMA R14, R14, R14, R14 ;  /* 0x0000000e0e0e722b */ /* 0x000fd0000000000e */
[----:B------:R-:W-:Y:S01]  /*0800*/  DFMA R16, R16, R14, R16 ;  /* 0x0000000e1010722b */ /* 0x000fe20000000010 */
[----:B------:R-:W-:Y:S01]  /*0810*/  SEL R15, R6, 0x63400000, !P1 ;  /* 0x63400000060f7807 */ /* 0x000fe20004800000 */
[----:B------:R-:W-:-:S03]  /*0820*/  IMAD.MOV.U32 R14, RZ, RZ, R12 ;  /* 0x000000ffff0e7224 */ /* 0x000fc600078e000c */
[----:B------:R-:W-:-:S03]  /*0830*/  LOP3.LUT R15, R15, 0x800fffff, R13, 0xf8, !PT ;  /* 0x800fffff0f0f7812 */ /* 0x000fc600078ef80d */
[----:B------:R-:W-:-:S03]  /*0840*/  DFMA R18, R16, -R8, 1 ;  /* 0x3ff000001012742b */ /* 0x000fc60000000808 */
[----:B------:R-:W-:-:S05]  /*0850*/  @!P2 DFMA R14, R14, 2, -R20 ;  /* 0x400000000e0ea82b */ /* 0x000fca0000000814 */
[----:B------:R-:W-:-:S05]  /*0860*/  DFMA R16, R16, R18, R16 ;  /* 0x000000121010722b */ /* 0x000fca0000000010 */
[----:B------:R-:W-:-:S03]  /*0870*/  @!P2 LOP3.LUT R24, R15, 0x7ff00000, RZ, 0xc0, !PT ;  /* 0x7ff000000f18a812 */ /* 0x000fc600078ec0ff */
[----:B------:R-:W-:Y:S02]  /*0880*/  DMUL R18, R16, R14 ;  /* 0x0000000e10127228 */ /* 0x000fe40000000000 */
[----:B------:R-:W-:-:S05]  /*0890*/  VIADD R25, R24, 0xffffffff ;  /* 0xffffffff18197836 */ /* 0x000fca0000000000 */
[----:B------:R-:W-:Y:S01]  /*08a0*/  ISETP.GT.U32.AND P0, PT, R25, 0x7feffffe, PT ;  /* 0x7feffffe1900780c */ /* 0x000fe20003f04070 */
[----:B------:R-:W-:Y:S01]  /*08b0*/  VIADD R25, R7, 0xffffffff ;  /* 0xffffffff07197836 */ /* 0x000fe20000000000 */
[----:B------:R-:W-:-:S04]  /*08c0*/  DFMA R20, R18, -R8, R14 ;  /* 0x800000081214722b */ /* 0x000fc8000000000e */
[----:B------:R-:W-:-:S04]  /*08d0*/  ISETP.GT.U32.OR P0, PT, R25, 0x7feffffe, P0 ;  /* 0x7feffffe1900780c */ /* 0x000fc80000704470 */
[----:B------:R-:W-:-:S09]  /*08e0*/  DFMA R20, R16, R20, R18 ;  /* 0x000000141014722b */ /* 0x000fd20000000012 */
[----:B------:R-:W-:Y:S05]  /*08f0*/  @P0 BRA `(.L_x_7) ;  /* 0x00000000006c0947 */ /* 0x000fea0003800000 */
[----:B------:R-:W-:-:S04]  /*0900*/  LOP3.LUT R13, R11, 0x7ff00000, RZ, 0xc0, !PT ;  /* 0x7ff000000b0d7812 */ /* 0x000fc800078ec0ff */
[CC--:B------:R-:W-:Y:S02]  /*0910*/  VIADDMNMX R7, R4.reuse, -R13.reuse, 0xb9600000, !PT ;  /* 0xb960000004077446 */ /* 0x0c0fe4000780090d */
[----:B------:R-:W-:Y:S02]  /*0920*/  ISETP.GE.U32.AND P0, PT, R4, R13, PT ;  /* 0x0000000d0400720c */ /* 0x000fe40003f06070 */
[----:B------:R-:W-:Y:S02]  /*0930*/  VIMNMX R4, PT, PT, R7, 0x46a00000, PT ;  /* 0x46a0000007047848 */ /* 0x000fe40003fe0100 */
[----:B------:R-:W-:Y:S01]  /*0940*/  SEL R7, R6, 0x63400000, !P0 ;  /* 0x6340000006077807 */ /* 0x000fe20004000000 */
[----:B------:R-:W-:-:S04]  /*0950*/  IMAD.MOV.U32 R6, RZ, RZ, RZ ;  /* 0x000000ffff067224 */ /* 0x000fc800078e00ff */
[----:B------:R-:W-:-:S04]  /*0960*/  IMAD.IADD R4, R4, 0x1, -R7 ;  /* 0x0000000104047824 */ /* 0x000fc800078e0a07 */
[----:B------:R-:W-:-:S06]  /*0970*/  VIADD R7, R4, 0x7fe00000 ;  /* 0x7fe0000004077836 */ /* 0x000fcc0000000000 */
[----:B------:R-:W-:-:S10]  /*0980*/  DMUL R16, R20, R6 ;  /* 0x0000000614107228 */ /* 0x000fd40000000000 */
[----:B------:R-:W-:-:S13]  /*0990*/  FSETP.GTU.AND P0, PT, |R17|, 1.469367938527859385e-39, PT ;  /* 0x001000001100780b */ /* 0x000fda0003f0c200 */
[----:B------:R-:W-:Y:S05]  /*09a0*/  @P0 BRA `(.L_x_8) ;  /* 0x0000000000940947 */ /* 0x000fea0003800000 */
[----:B------:R-:W-:Y:S01]  /*09b0*/  DFMA R8, R20, -R8, R14 ;  /* 0x800000081408722b */ /* 0x000fe2000000000e */
[----:B------:R-:W-:-:S09]  /*09c0*/  IMAD.MOV.U32 R6, RZ, RZ, RZ ;  /* 0x000000ffff067224 */ /* 0x000fd200078e00ff */
[C---:B------:R-:W-:Y:S02]  /*09d0*/  FSETP.NEU.AND P0, PT, R9.reuse, RZ, PT ;  /* 0x000000ff0900720b */ /* 0x040fe40003f0d000 */
[----:B------:R-:W-:-:S04]  /*09e0*/  LOP3.LUT R11, R9, 0x80000000, R11, 0x48, !PT ;  /* 0x80000000090b7812 */ /* 0x000fc800078e480b */
[----:B------:R-:W-:-:S07]  /*09f0*/  LOP3.LUT R7, R11, R7, RZ, 0xfc, !PT ;  /* 0x000000070b077212 */ /* 0x000fce00078efcff */
[----:B------:R-:W-:Y:S05]  /*0a00*/  @!P0 BRA `(.L_x_8) ;  /* 0x00000000007c8947 */ /* 0x000fea0003800000 */
[----:B------:R-:W-:Y:S01]  /*0a10*/  IMAD.MOV R9, RZ, RZ, -R4 ;  /* 0x000000ffff097224 */ /* 0x000fe200078e0a04 */
[----:B------:R-:W-:Y:S01]  /*0a20*/  DMUL.RP R6, R20, R6 ;  /* 0x0000000614067228 */ /* 0x000fe20000008000 */
[----:B------:R-:W-:-:S06]  /*0a30*/  IMAD.MOV.U32 R8, RZ, RZ, RZ ;  /* 0x000000ffff087224 */ /* 0x000fcc00078e00ff */
[----:B------:R-:W-:-:S03]  /*0a40*/  DFMA R8, R16, -R8, R20 ;  /* 0x800000081008722b */ /* 0x000fc60000000014 */
[----:B------:R-:W-:-:S03]  /*0a50*/  LOP3.LUT R11, R7, R11, RZ, 0x3c, !PT ;  /* 0x0000000b070b7212 */ /* 0x000fc600078e3cff */
[----:B------:R-:W-:-:S04]  /*0a60*/  IADD3 R8, PT, PT, -R4, -0x43300000, RZ ;  /* 0xbcd0000004087810 */ /* 0x000fc80007ffe1ff */
[----:B------:R-:W-:-:S04]  /*0a70*/  FSETP.NEU.AND P0, PT, |R9|, R8, PT ;  /* 0x000000080900720b */ /* 0x000fc80003f0d200 */
[----:B------:R-:W-:Y:S02]  /*0a80*/  FSEL R16, R6, R16, !P0 ;  /* 0x0000001006107208 */ /* 0x000fe40004000000 */
[----:B------:R-:W-:Y:S01]  /*0a90*/  FSEL R17, R11, R17, !P0 ;  /* 0x000000110b117208 */ /* 0x000fe20004000000 */
[----:B------:R-:W-:Y:S06]  /*0aa0*/  BRA `(.L_x_8) ;  /* 0x0000000000547947 */ /* 0x000fec0003800000 */
.L_x_7:
[----:B------:R-:W-:-:S14]  /*0ab0*/  DSETP.NAN.AND P0, PT, R12, R12, PT ;  /* 0x0000000c0c00722a */ /* 0x000fdc0003f08000 */
[----:B------:R-:W-:Y:S05]  /*0ac0*/  @P0 BRA `(.L_x_9) ;  /* 0x0000000000440947 */ /* 0x000fea0003800000 */
[----:B------:R-:W-:-:S14]  /*0ad0*/  DSETP.NAN.AND P0, PT, R10, R10, PT ;  /* 0x0000000a0a00722a */ /* 0x000fdc0003f08000 */
[----:B------:R-:W-:Y:S05]  /*0ae0*/  @P0 BRA `(.L_x_10) ;  /* 0x0000000000300947 */ /* 0x000fea0003800000 */
[----:B------:R-:W-:Y:S01]  /*0af0*/  ISETP.NE.AND P0, PT, R24, R7, PT ;  /* 0x000000071800720c */ /* 0x000fe20003f05270 */
[----:B------:R-:W-:Y:S02]  /*0b00*/  IMAD.MOV.U32 R16, RZ, RZ, 0x0 ;  /* 0x00000000ff107424 */ /* 0x000fe400078e00ff */
[----:B------:R-:W-:-:S10]  /*0b10*/  IMAD.MOV.U32 R17, RZ, RZ, -0x80000 ;  /* 0xfff80000ff117424 */ /* 0x000fd400078e00ff */
[----:B------:R-:W-:Y:S05]  /*0b20*/  @!P0 BRA `(.L_x_8) ;  /* 0x0000000000348947 */ /* 0x000fea0003800000 */
[----:B------:R-:W-:Y:S02]  /*0b30*/  ISETP.NE.AND P0, PT, R24, 0x7ff00000, PT ;  /* 0x7ff000001800780c */ /* 0x000fe40003f05270 */
[----:B------:R-:W-:Y:S02]  /*0b40*/  LOP3.LUT R17, R13, 0x80000000, R11, 0x48, !PT ;  /* 0x800000000d117812 */ /* 0x000fe400078e480b */
[----:B------:R-:W-:-:S13]  /*0b50*/  ISETP.EQ.OR P0, PT, R7, RZ, !P0 ;  /* 0x000000ff0700720c */ /* 0x000fda0004702670 */
[----:B------:R-:W-:Y:S01]  /*0b60*/  @P0 LOP3.LUT R4, R17, 0x7ff00000, RZ, 0xfc, !PT ;  /* 0x7ff0000011040812 */ /* 0x000fe200078efcff */
[----:B------:R-:W-:Y:S02]  /*0b70*/  @!P0 IMAD.MOV.U32 R16, RZ, RZ, RZ ;  /* 0x000000ffff108224 */ /* 0x000fe400078e00ff */
[----:B------:R-:W-:Y:S02]  /*0b80*/  @P0 IMAD.MOV.U32 R16, RZ, RZ, RZ ;  /* 0x000000ffff100224 */ /* 0x000fe400078e00ff */
[----:B------:R-:W-:Y:S01]  /*0b90*/  @P0 IMAD.MOV.U32 R17, RZ, RZ, R4 ;  /* 0x000000ffff110224 */ /* 0x000fe200078e0004 */
[----:B------:R-:W-:Y:S06]  /*0ba0*/  BRA `(.L_x_8) ;  /* 0x0000000000147947 */ /* 0x000fec0003800000 */
.L_x_10:
[----:B------:R-:W-:Y:S01]  /*0bb0*/  LOP3.LUT R17, R11, 0x80000, RZ, 0xfc, !PT ;  /* 0x000800000b117812 */ /* 0x000fe200078efcff */
[----:B------:R-:W-:Y:S01]  /*0bc0*/  IMAD.MOV.U32 R16, RZ, RZ, R10 ;  /* 0x000000ffff107224 */ /* 0x000fe200078e000a */
[----:B------:R-:W-:Y:S06]  /*0bd0*/  BRA `(.L_x_8) ;  /* 0x0000000000087947 */ /* 0x000fec0003800000 */
.L_x_9:
[----:B------:R-:W-:Y:S01]  /*0be0*/  LOP3.LUT R17, R13, 0x80000, RZ, 0xfc, !PT ;  /* 0x000800000d117812 */ /* 0x000fe200078efcff */
[----:B------:R-:W-:-:S07]  /*0bf0*/  IMAD.MOV.U32 R16, RZ, RZ, R12 ;  /* 0x000000ffff107224 */ /* 0x000fce00078e000c */
.L_x_8:
[----:B------:R-:W-:Y:S05]  /*0c00*/  BSYNC.RECONVERGENT B1 ;  /* 0x0000000000017941 */ /* 0x000fea0003800200 */
.L_x_6:
[----:B------:R-:W-:Y:S02]  /*0c10*/  IMAD.MOV.U32 R6, RZ, RZ, R0 ;  /* 0x000000ffff067224 */ /* 0x000fe400078e0000 */
[----:B------:R-:W-:Y:S02]  /*0c20*/  IMAD.MOV.U32 R7, RZ, RZ, 0x0 ;  /* 0x00000000ff077424 */ /* 0x000fe400078e00ff */
[----:B------:R-:W-:Y:S02]  /*0c30*/  IMAD.MOV.U32 R8, RZ, RZ, R16 ;  /* 0x000000ffff087224 */ /* 0x000fe400078e0010 */
[----:B------:R-:W-:Y:S01]  /*0c40*/  IMAD.MOV.U32 R9, RZ, RZ, R17 ;  /* 0x000000ffff097224 */ /* 0x000fe200078e0011 */
[----:B------:R-:W-:Y:S06]  /*0c50*/  RET.REL.NODEC R6 `(_Z17mandelbrot_kernelPi) ;  /* 0xfffffff006e87950 */ /* 0x000fec0003c3ffff */
.L_x_11:
[----:B------:R-:W-:-:S00]  /*0c60*/  BRA `(.L_x_11) ;  /* 0xfffffffc00fc7947 */ /* 0x000fc0000383ffff */
[----:B------:R-:W-:-:S00]  /*0c70*/  NOP ;  /* 0x0000000000007918 */ /* 0x000fc00000000000 */
        /* <DEDUP_REMOVED lines=8> */
.L_x_12:


//--------------------- .nv.shared.reserved.0     --------------------------
	.section	.nv.shared.reserved.0,"aw",@nobits
	.weak		__nv_reservedSMEM_offset_0_alias
	.size		__nv_reservedSMEM_offset_0_alias, 0, 64
	.other		__nv_reservedSMEM_offset_0_alias,@"STO_CUDA_RESERVED_SHARED STV_DEFAULT"
__nv_reservedSMEM_offset_0_alias:
	.zero		0
	.zero		64


//--------------------- .nv.constant0._Z17mandelbrot_kernelPi --------------------------
	.section	.nv.constant0._Z17mandelbrot_kernelPi,"a",@progbits
	.sectionflags	@""
	.align	4
.nv.constant0._Z17mandelbrot_kernelPi:
	.zero		904


//--------------------- SYMBOLS --------------------------

	.type		.nv.reservedSmem.offset0,@object
	.size		.nv.reservedSmem.offset0,0x4
